//
// Generated by NVIDIA NVVM Compiler
//
// Compiler Build ID: CL-36424714
// Cuda compilation tools, release 13.0, V13.0.88
// Based on NVVM 20.0.0
//

.version 9.0
.target sm_100
.address_size 64

	// .globl	_Z8add_vecsPfS_S_l

.visible .entry _Z8add_vecsPfS_S_l(
	.param .u64 .ptr .align 1 _Z8add_vecsPfS_S_l_param_0,
	.param .u64 .ptr .align 1 _Z8add_vecsPfS_S_l_param_1,
	.param .u64 .ptr .align 1 _Z8add_vecsPfS_S_l_param_2,
	.param .u64 _Z8add_vecsPfS_S_l_param_3
)
{
	.reg .pred 	%p<8>;
	.reg .b32 	%r<10>;
	.reg .b32 	%f<16>;
	.reg .b64 	%rd<57>;

	ld.param.u64 	%rd25, [_Z8add_vecsPfS_S_l_param_0];
	ld.param.u64 	%rd26, [_Z8add_vecsPfS_S_l_param_1];
	ld.param.u64 	%rd27, [_Z8add_vecsPfS_S_l_param_2];
	ld.param.u64 	%rd24, [_Z8add_vecsPfS_S_l_param_3];
	cvta.to.global.u64 	%rd1, %rd25;
	cvta.to.global.u64 	%rd2, %rd27;
	cvta.to.global.u64 	%rd3, %rd26;
	mov.u32 	%r2, %tid.x;
	mov.u32 	%r1, %ntid.x;
	mov.u32 	%r3, %ctaid.x;
	mad.lo.s32 	%r4, %r1, %r3, %r2;
	cvt.u64.u32 	%rd55, %r4;
	setp.le.s64 	%p1, %rd24, %rd55;
	@%p1 bra 	$L__BB0_10;
	mov.u32 	%r5, %nctaid.x;
	mul.lo.s32 	%r6, %r5, %r1;
	cvt.u64.u32 	%rd5, %r6;
	add.s64 	%rd28, %rd5, %rd55;
	max.u64 	%rd29, %rd24, %rd28;
	setp.lt.u64 	%p2, %rd28, %rd24;
	selp.u64 	%rd6, 1, 0, %p2;
	add.s64 	%rd30, %rd28, %rd6;
	sub.s64 	%rd7, %rd29, %rd30;
	and.b64  	%rd31, %rd7, -4294967296;
	setp.ne.s64 	%p3, %rd31, 0;
	@%p3 bra 	$L__BB0_3;
	cvt.u32.u64 	%r7, %rd5;
	cvt.u32.u64 	%r8, %rd7;
	div.u32 	%r9, %r8, %r7;
	cvt.u64.u32 	%rd51, %r9;
	bra.uni 	$L__BB0_4;
$L__BB0_3:
	div.u64 	%rd51, %rd7, %rd5;
$L__BB0_4:
	add.s64 	%rd11, %rd51, %rd6;
	and.b64  	%rd32, %rd11, 3;
	setp.eq.s64 	%p4, %rd32, 3;
	@%p4 bra 	$L__BB0_7;
	shl.b64 	%rd53, %rd55, 2;
	shl.b64 	%rd13, %rd5, 2;
	add.s64 	%rd33, %rd11, 1;
	and.b64  	%rd52, %rd33, 3;
$L__BB0_6:
	.pragma "nounroll";
	add.s64 	%rd34, %rd3, %rd53;
	ld.global.f32 	%f1, [%rd34];
	add.s64 	%rd35, %rd2, %rd53;
	ld.global.f32 	%f2, [%rd35];
	add.f32 	%f3, %f1, %f2;
	add.s64 	%rd36, %rd1, %rd53;
	st.global.f32 	[%rd36], %f3;
	add.s64 	%rd55, %rd55, %rd5;
	add.s64 	%rd53, %rd53, %rd13;
	add.s64 	%rd52, %rd52, -1;
	setp.ne.s64 	%p5, %rd52, 0;
	@%p5 bra 	$L__BB0_6;
$L__BB0_7:
	setp.lt.u64 	%p6, %rd11, 3;
	@%p6 bra 	$L__BB0_10;
	shl.b64 	%rd41, %rd5, 2;
$L__BB0_9:
	shl.b64 	%rd37, %rd55, 2;
	add.s64 	%rd38, %rd3, %rd37;
	ld.global.f32 	%f4, [%rd38];
	add.s64 	%rd39, %rd2, %rd37;
	ld.global.f32 	%f5, [%rd39];
	add.f32 	%f6, %f4, %f5;
	add.s64 	%rd40, %rd1, %rd37;
	st.global.f32 	[%rd40], %f6;
	add.s64 	%rd42, %rd38, %rd41;
	ld.global.f32 	%f7, [%rd42];
	add.s64 	%rd43, %rd39, %rd41;
	ld.global.f32 	%f8, [%rd43];
	add.f32 	%f9, %f7, %f8;
	add.s64 	%rd44, %rd40, %rd41;
	st.global.f32 	[%rd44], %f9;
	add.s64 	%rd45, %rd42, %rd41;
	ld.global.f32 	%f10, [%rd45];
	add.s64 	%rd46, %rd43, %rd41;
	ld.global.f32 	%f11, [%rd46];
	add.f32 	%f12, %f10, %f11;
	add.s64 	%rd47, %rd44, %rd41;
	st.global.f32 	[%rd47], %f12;
	add.s64 	%rd48, %rd45, %rd41;
	ld.global.f32 	%f13, [%rd48];
	add.s64 	%rd49, %rd46, %rd41;
	ld.global.f32 	%f14, [%rd49];
	add.f32 	%f15, %f13, %f14;
	add.s64 	%rd50, %rd47, %rd41;
	st.global.f32 	[%rd50], %f15;
	add.s64 	%rd55, %rd41, %rd55;
	setp.lt.s64 	%p7, %rd55, %rd24;
	@%p7 bra 	$L__BB0_9;
$L__BB0_10:
	ret;

}
	// .globl	_Z15add_vecs_simplePfS_S_l
.visible .entry _Z15add_vecs_simplePfS_S_l(
	.param .u64 .ptr .align 1 _Z15add_vecs_simplePfS_S_l_param_0,
	.param .u64 .ptr .align 1 _Z15add_vecs_simplePfS_S_l_param_1,
	.param .u64 .ptr .align 1 _Z15add_vecs_simplePfS_S_l_param_2,
	.param .u64 _Z15add_vecs_simplePfS_S_l_param_3
)
{
	.reg .pred 	%p<2>;
	.reg .b32 	%r<5>;
	.reg .b32 	%f<4>;
	.reg .b64 	%rd<13>;

	ld.param.u64 	%rd2, [_Z15add_vecs_simplePfS_S_l_param_0];
	ld.param.u64 	%rd3, [_Z15add_vecs_simplePfS_S_l_param_1];
	ld.param.u64 	%rd4, [_Z15add_vecs_simplePfS_S_l_param_2];
	ld.param.u64 	%rd5, [_Z15add_vecs_simplePfS_S_l_param_3];
	mov.u32 	%r1, %tid.x;
	mov.u32 	%r2, %ntid.x;
	mov.u32 	%r3, %ctaid.x;
	mad.lo.s32 	%r4, %r2, %r3, %r1;
	cvt.u64.u32 	%rd1, %r4;
	setp.le.s64 	%p1, %rd5, %rd1;
	@%p1 bra 	$L__BB1_2;
	cvta.to.global.u64 	%rd6, %rd3;
	cvta.to.global.u64 	%rd7, %rd4;
	cvta.to.global.u64 	%rd8, %rd2;
	shl.b64 	%rd9, %rd1, 2;
	add.s64 	%rd10, %rd6, %rd9;
	ld.global.f32 	%f1, [%rd10];
	add.s64 	%rd11, %rd7, %rd9;
	ld.global.f32 	%f2, [%rd11];
	add.f32 	%f3, %f1, %f2;
	add.s64 	%rd12, %rd8, %rd9;
	st.global.f32 	[%rd12], %f3;
$L__BB1_2:
	ret;

}


// ===== COMPILED SASS (sm_100) =====

	.target	sm_100

	.elftype	@"ET_EXEC"


//--------------------- .note.nv.tkinfo           --------------------------
	.section	.note.nv.tkinfo,"",@"SHT_NOTE"
	.sectionflags	@"SHF_NOTE_NV_TKINFO"
	.tkinfo
        /*0018*/ 	.word	0x00000002
        /*0030*/ 	.string	""
        /*0030*/ 	.string	"ptxas"
        /*0030*/ 	.string	"Cuda compilation tools, release 13.0, V13.0.88"
        /*0030*/ 	.string	"Build cuda_13.0.r13.0/compiler.36424714_0"
        /*0030*/ 	.string	"-arch sm_100 -m 64 "



//--------------------- .note.nv.cuinfo           --------------------------
	.section	.note.nv.cuinfo,"",@"SHT_NOTE"
	.sectionflags	@"SHF_NOTE_NV_CUINFO"
        /*0018*/ 	.short	0x0002
        /*001a*/ 	.short	0x0064
        /*001c*/ 	.short	0x0082
	.zero		2


//--------------------- .nv.info                  --------------------------
	.section	.nv.info,"",@"SHT_CUDA_INFO"
	.align	4


	//----- nvinfo : EIATTR_REGCOUNT
	.align		4
        /*0000*/ 	.byte	0x04, 0x2f
        /*0002*/ 	.short	(.L_1 - .L_0)
	.align		4
.L_0:
        /*0004*/ 	.word	index@(_Z8add_vecsPfS_S_l)
        /*0008*/ 	.word	0x00000018


	//----- nvinfo : EIATTR_FRAME_SIZE
	.align		4
.L_1:
        /*000c*/ 	.byte	0x04, 0x11
        /*000e*/ 	.short	(.L_3 - .L_2)
	.align		4
.L_2:
        /*0010*/ 	.word	index@($__internal_0_$__cuda_sm20_div_u64)
        /*0014*/ 	.word	0x00000000


	//----- nvinfo : EIATTR_FRAME_SIZE
	.align		4
.L_3:
        /*0018*/ 	.byte	0x04, 0x11
        /*001a*/ 	.short	(.L_5 - .L_4)
	.align		4
.L_4:
        /*001c*/ 	.word	index@(_Z8add_vecsPfS_S_l)
        /*0020*/ 	.word	0x00000000


	//----- nvinfo : EIATTR_REGCOUNT
	.align		4
.L_5:
        /*0024*/ 	.byte	0x04, 0x2f
        /*0026*/ 	.short	(.L_7 - .L_6)
	.align		4
.L_6:
        /*0028*/ 	.word	index@(_Z15add_vecs_simplePfS_S_l)
        /*002c*/ 	.word	0x0000000c


	//----- nvinfo : EIATTR_FRAME_SIZE
	.align		4
.L_7:
        /*0030*/ 	.byte	0x04, 0x11
        /*0032*/ 	.short	(.L_9 - .L_8)
	.align		4
.L_8:
        /*0034*/ 	.word	index@(_Z15add_vecs_simplePfS_S_l)
        /*0038*/ 	.word	0x00000000


	//----- nvinfo : EIATTR_MIN_STACK_SIZE
	.align		4
.L_9:
        /*003c*/ 	.byte	0x04, 0x12
        /*003e*/ 	.short	(.L_11 - .L_10)
	.align		4
.L_10:
        /*0040*/ 	.word	index@(_Z15add_vecs_simplePfS_S_l)
        /*0044*/ 	.word	0x00000000


	//----- nvinfo : EIATTR_MIN_STACK_SIZE
	.align		4
.L_11:
        /*0048*/ 	.byte	0x04, 0x12
        /*004a*/ 	.short	(.L_13 - .L_12)
	.align		4
.L_12:
        /*004c*/ 	.word	index@(_Z8add_vecsPfS_S_l)
        /*0050*/ 	.word	0x00000000
.L_13:


//--------------------- .nv.compat                --------------------------
	.section	.nv.compat,"",@"SHT_CUDA_COMPAT_INFO"
	.align	4
        /*0000*/ 	.byte	0x02, 0x09, 0x00, 0x00, 0x02, 0x02, 0x01, 0x00, 0x02, 0x05, 0x05, 0x00, 0x03, 0x07, 0x01, 0x01
        /*0010*/ 	.byte	0x02, 0x03, 0x00, 0x00, 0x02, 0x06, 0x01, 0x00, 0x04, 0x0b, 0x08, 0x00, 0x09, 0x00, 0x00, 0x00
        /*0020*/ 	.byte	0x00, 0x00, 0x00, 0x00


//--------------------- .nv.info._Z15add_vecs_simplePfS_S_l --------------------------
	.section	.nv.info._Z15add_vecs_simplePfS_S_l,"",@"SHT_CUDA_INFO"
	.sectionflags	@""
	.align	4


	//----- nvinfo : EIATTR_CUDA_API_VERSION
	.align		4
        /*0000*/ 	.byte	0x04, 0x37
        /*0002*/ 	.short	(.L_15 - .L_14)
.L_14:
        /*0004*/ 	.word	0x00000082


	//----- nvinfo : EIATTR_KPARAM_INFO
	.align		4
.L_15:
        /*0008*/ 	.byte	0x04, 0x17
        /*000a*/ 	.short	(.L_17 - .L_16)
.L_16:
        /*000c*/ 	.word	0x00000000
        /*0010*/ 	.short	0x0003
        /*0012*/ 	.short	0x0018
        /*0014*/ 	.byte	0x00, 0xf0, 0x21, 0x00


	//----- nvinfo : EIATTR_KPARAM_INFO
	.align		4
.L_17:
        /*0018*/ 	.byte	0x04, 0x17
        /*001a*/ 	.short	(.L_19 - .L_18)
.L_18:
        /*001c*/ 	.word	0x00000000
        /*0020*/ 	.short	0x0002
        /*0022*/ 	.short	0x0010
        /*0024*/ 	.byte	0x00, 0xf5, 0x21, 0x00


	//----- nvinfo : EIATTR_KPARAM_INFO
	.align		4
.L_19:
        /*0028*/ 	.byte	0x04, 0x17
        /*002a*/ 	.short	(.L_21 - .L_20)
.L_20:
        /*002c*/ 	.word	0x00000000
        /*0030*/ 	.short	0x0001
        /*0032*/ 	.short	0x0008
        /*0034*/ 	.byte	0x00, 0xf5, 0x21, 0x00


	//----- nvinfo : EIATTR_KPARAM_INFO
	.align		4
.L_21:
        /*0038*/ 	.byte	0x04, 0x17
        /*003a*/ 	.short	(.L_23 - .L_22)
.L_22:
        /*003c*/ 	.word	0x00000000
        /*0040*/ 	.short	0x0000
        /*0042*/ 	.short	0x0000
        /*0044*/ 	.byte	0x00, 0xf5, 0x21, 0x00


	//----- nvinfo : EIATTR_SPARSE_MMA_MASK
	.align		4
.L_23:
        /*0048*/ 	.byte	0x03, 0x50
        /*004a*/ 	.short	0x0000


	//----- nvinfo : EIATTR_MAXREG_COUNT
	.align		4
        /*004c*/ 	.byte	0x03, 0x1b
        /*004e*/ 	.short	0x00ff


	//----- nvinfo : EIATTR_MERCURY_ISA_VERSION
	.align		4
        /*0050*/ 	.byte	0x03, 0x5f
        /*0052*/ 	.short	0x0101


	//----- nvinfo : EIATTR_VRC_CTA_INIT_COUNT
	.align		4
        /*0054*/ 	.byte	0x02, 0x4a
	.zero		1
	.zero		1


	//----- nvinfo : EIATTR_EXIT_INSTR_OFFSETS
	.align		4
        /*0058*/ 	.byte	0x04, 0x1c
        /*005a*/ 	.short	(.L_25 - .L_24)


	//   ....[0]....
.L_24:
        /*005c*/ 	.word	0x00000080


	//   ....[1]....
        /*0060*/ 	.word	0x00000180


	//----- nvinfo : EIATTR_CBANK_PARAM_SIZE
	.align		4
.L_25:
        /*0064*/ 	.byte	0x03, 0x19
        /*0066*/ 	.short	0x0020


	//----- nvinfo : EIATTR_PARAM_CBANK
	.align		4
        /*0068*/ 	.byte	0x04, 0x0a
        /*006a*/ 	.short	(.L_27 - .L_26)
	.align		4
.L_26:
        /*006c*/ 	.word	index@(.nv.constant0._Z15add_vecs_simplePfS_S_l)
        /*0070*/ 	.short	0x0380
        /*0072*/ 	.short	0x0020


	//----- nvinfo : EIATTR_SW_WAR
	.align		4
.L_27:
        /*0074*/ 	.byte	0x04, 0x36
        /*0076*/ 	.short	(.L_29 - .L_28)
.L_28:
        /*0078*/ 	.word	0x00000008
.L_29:


//--------------------- .nv.info._Z8add_vecsPfS_S_l --------------------------
	.section	.nv.info._Z8add_vecsPfS_S_l,"",@"SHT_CUDA_INFO"
	.sectionflags	@""
	.align	4


	//----- nvinfo : EIATTR_CUDA_API_VERSION
	.align		4
        /*0000*/ 	.byte	0x04, 0x37
        /*0002*/ 	.short	(.L_31 - .L_30)
.L_30:
        /*0004*/ 	.word	0x00000082


	//----- nvinfo : EIATTR_KPARAM_INFO
	.align		4
.L_31:
        /*0008*/ 	.byte	0x04, 0x17
        /*000a*/ 	.short	(.L_33 - .L_32)
.L_32:
        /*000c*/ 	.word	0x00000000
        /*0010*/ 	.short	0x0003
        /*0012*/ 	.short	0x0018
        /*0014*/ 	.byte	0x00, 0xf0, 0x21, 0x00


	//----- nvinfo : EIATTR_KPARAM_INFO
	.align		4
.L_33:
        /*0018*/ 	.byte	0x04, 0x17
        /*001a*/ 	.short	(.L_35 - .L_34)
.L_34:
        /*001c*/ 	.word	0x00000000
        /*0020*/ 	.short	0x0002
        /*0022*/ 	.short	0x0010
        /*0024*/ 	.byte	0x00, 0xf5, 0x21, 0x00


	//----- nvinfo : EIATTR_KPARAM_INFO
	.align		4
.L_35:
        /*0028*/ 	.byte	0x04, 0x17
        /*002a*/ 	.short	(.L_37 - .L_36)
.L_36:
        /*002c*/ 	.word	0x00000000
        /*0030*/ 	.short	0x0001
        /*0032*/ 	.short	0x0008
        /*0034*/ 	.byte	0x00, 0xf5, 0x21, 0x00


	//----- nvinfo : EIATTR_KPARAM_INFO
	.align		4
.L_37:
        /*0038*/ 	.byte	0x04, 0x17
        /*003a*/ 	.short	(.L_39 - .L_38)
.L_38:
        /*003c*/ 	.word	0x00000000
        /*0040*/ 	.short	0x0000
        /*0042*/ 	.short	0x0000
        /*0044*/ 	.byte	0x00, 0xf5, 0x21, 0x00


	//----- nvinfo : EIATTR_SPARSE_MMA_MASK
	.align		4
.L_39:
        /*0048*/ 	.byte	0x03, 0x50
        /*004a*/ 	.short	0x0000


	//----- nvinfo : EIATTR_MAXREG_COUNT
	.align		4
        /*004c*/ 	.byte	0x03, 0x1b
        /*004e*/ 	.short	0x00ff


	//----- nvinfo : EIATTR_MERCURY_ISA_VERSION
	.align		4
        /*0050*/ 	.byte	0x03, 0x5f
        /*0052*/ 	.short	0x0101


	//----- nvinfo : EIATTR_VRC_CTA_INIT_COUNT
	.align		4
        /*0054*/ 	.byte	0x02, 0x4a
	.zero		1
	.zero		1


	//----- nvinfo : EIATTR_EXIT_INSTR_OFFSETS
	.align		4
        /*0058*/ 	.byte	0x04, 0x1c
        /*005a*/ 	.short	(.L_41 - .L_40)


	//   ....[0]....
.L_40:
        /*005c*/ 	.word	0x00000080


	//   ....[1]....
        /*0060*/ 	.word	0x00000580


	//   ....[2]....
        /*0064*/ 	.word	0x000008c0


	//----- nvinfo : EIATTR_CRS_STACK_SIZE
	.align		4
.L_41:
        /*0068*/ 	.byte	0x04, 0x1e
        /*006a*/ 	.short	(.L_43 - .L_42)
.L_42:
        /*006c*/ 	.word	0x00000000


	//----- nvinfo : EIATTR_CBANK_PARAM_SIZE
	.align		4
.L_43:
        /*0070*/ 	.byte	0x03, 0x19
        /*0072*/ 	.short	0x0020


	//----- nvinfo : EIATTR_PARAM_CBANK
	.align		4
        /*0074*/ 	.byte	0x04, 0x0a
        /*0076*/ 	.short	(.L_45 - .L_44)
	.align		4
.L_44:
        /*0078*/ 	.word	index@(.nv.constant0._Z8add_vecsPfS_S_l)
        /*007c*/ 	.short	0x0380
        /*007e*/ 	.short	0x0020


	//----- nvinfo : EIATTR_SW_WAR
	.align		4
.L_45:
        /*0080*/ 	.byte	0x04, 0x36
        /*0082*/ 	.short	(.L_47 - .L_46)
.L_46:
        /*0084*/ 	.word	0x00000008
.L_47:


//--------------------- .nv.callgraph             --------------------------
	.section	.nv.callgraph,"",@"SHT_CUDA_CALLGRAPH"
	.align	4
	.sectionentsize	8
	.align		4
        /*0000*/ 	.word	0x00000000
	.align		4
        /*0004*/ 	.word	0xffffffff
	.align		4
        /*0008*/ 	.word	0x00000000
	.align		4
        /*000c*/ 	.word	0xfffffffe
	.align		4
        /*0010*/ 	.word	0x00000000
	.align		4
        /*0014*/ 	.word	0xfffffffd
	.align		4
        /*0018*/ 	.word	0x00000000
	.align		4
        /*001c*/ 	.word	0xfffffffc


//--------------------- .text._Z15add_vecs_simplePfS_S_l --------------------------
	.section	.text._Z15add_vecs_simplePfS_S_l,"ax",@progbits
	.align	128
        .global         _Z15add_vecs_simplePfS_S_l
        .type           _Z15add_vecs_simplePfS_S_l,@function
        .size           _Z15add_vecs_simplePfS_S_l,(.L_x_10 - _Z15add_vecs_simplePfS_S_l)
        .other          _Z15add_vecs_simplePfS_S_l,@"STO_CUDA_ENTRY STV_DEFAULT"
_Z15add_vecs_simplePfS_S_l:
.text._Z15add_vecs_simplePfS_S_l:
[----:B------:R-:W-:Y:S01]  /*0000*/  LDC R1, c[0x0][0x37c] ;  /* 0x0000df00ff017b82 */ /* 0x000fe20000000800 */
[----:B------:R-:W0:Y:S01]  /*0010*/  S2R R0, SR_TID.X ;  /* 0x0000000000007919 */ /* 0x000e220000002100 */
[----:B------:R-:W0:Y:S01]  /*0020*/  LDCU UR4, c[0x0][0x360] ;  /* 0x00006c00ff0477ac */ /* 0x000e220008000800 */
[----:B------:R-:W0:Y:S01]  /*0030*/  S2R R3, SR_CTAID.X ;  /* 0x0000000000037919 */ /* 0x000e220000002500 */
[----:B------:R-:W1:Y:S01]  /*0040*/  LDCU.64 UR6, c[0x0][0x398] ;  /* 0x00007300ff0677ac */ /* 0x000e620008000a00 */
[----:B0-----:R-:W-:-:S05]  /*0050*/  IMAD R0, R3, UR4, R0 ;  /* 0x0000000403007c24 */ /* 0x001fca000f8e0200 */
[----:B-1----:R-:W-:-:S04]  /*0060*/  ISETP.GE.U32.AND P0, PT, R0, UR6, PT ;  /* 0x0000000600007c0c */ /* 0x002fc8000bf06070 */
[----:B------:R-:W-:-:S13]  /*0070*/  ISETP.GE.AND.EX P0, PT, RZ, UR7, PT, P0 ;  /* 0x00000007ff007c0c */ /* 0x000fda000bf06300 */
[----:B------:R-:W-:Y:S05]  /*0080*/  @P0 EXIT ;  /* 0x000000000000094d */ /* 0x000fea0003800000 */
[----:B------:R-:W0:Y:S01]  /*0090*/  LDCU.64 UR6, c[0x0][0x390] ;  /* 0x00007200ff0677ac */ /* 0x000e220008000a00 */
[----:B------:R-:W-:Y:S01]  /*00a0*/  IMAD.SHL.U32 R6, R0, 0x4, RZ ;  /* 0x0000000400067824 */ /* 0x000fe200078e00ff */
[----:B------:R-:W-:Y:S01]  /*00b0*/  SHF.R.U32.HI R0, RZ, 0x1e, R0 ;  /* 0x0000001eff007819 */ /* 0x000fe20000011600 */
[----:B------:R-:W1:Y:S01]  /*00c0*/  LDCU.128 UR8, c[0x0][0x380] ;  /* 0x00007000ff0877ac */ /* 0x000e620008000c00 */
[----:B------:R-:W2:Y:S02]  /*00d0*/  LDCU.64 UR4, c[0x0][0x358] ;  /* 0x00006b00ff0477ac */ /* 0x000ea40008000a00 */
[C---:B0-----:R-:W-:Y:S02]  /*00e0*/  IADD3 R4, P1, PT, R6.reuse, UR6, RZ ;  /* 0x0000000606047c10 */ /* 0x041fe4000ff3e0ff */
[----:B-1----:R-:W-:Y:S02]  /*00f0*/  IADD3 R2, P0, PT, R6, UR10, RZ ;  /* 0x0000000a06027c10 */ /* 0x002fe4000ff1e0ff */
[----:B------:R-:W-:-:S02]  /*0100*/  IADD3.X R5, PT, PT, R0, UR7, RZ, P1, !PT ;  /* 0x0000000700057c10 */ /* 0x000fc40008ffe4ff */
[----:B------:R-:W-:-:S04]  /*0110*/  IADD3.X R3, PT, PT, R0, UR11, RZ, P0, !PT ;  /* 0x0000000b00037c10 */ /* 0x000fc800087fe4ff */
[----:B--2---:R-:W2:Y:S04]  /*0120*/  LDG.E R5, desc[UR4][R4.64] ;  /* 0x0000000404057981 */ /* 0x004ea8000c1e1900 */
[----:B------:R-:W2:Y:S01]  /*0130*/  LDG.E R2, desc[UR4][R2.64] ;  /* 0x0000000402027981 */ /* 0x000ea2000c1e1900 */
[----:B------:R-:W-:-:S04]  /*0140*/  IADD3 R6, P0, PT, R6, UR8, RZ ;  /* 0x0000000806067c10 */ /* 0x000fc8000ff1e0ff */
[----:B------:R-:W-:Y:S01]  /*0150*/  IADD3.X R7, PT, PT, R0, UR9, RZ, P0, !PT ;  /* 0x0000000900077c10 */ /* 0x000fe200087fe4ff */
[----:B--2---:R-:W-:-:S05]  /*0160*/  FADD R9, R2, R5 ;  /* 0x0000000502097221 */ /* 0x004fca0000000000 */
[----:B------:R-:W-:Y:S01]  /*0170*/  STG.E desc[UR4][R6.64], R9 ;  /* 0x0000000906007986 */ /* 0x000fe2000c101904 */
[----:B------:R-:W-:Y:S05]  /*0180*/  EXIT ;  /* 0x000000000000794d */ /* 0x000fea0003800000 */
.L_x_0:
[----:B------:R-:W-:-:S00]  /*0190*/  BRA `(.L_x_0) ;  /* 0xfffffffc00fc7947 */ /* 0x000fc0000383ffff */
[----:B------:R-:W-:-:S00]  /*01a0*/  NOP ;  /* 0x0000000000007918 */ /* 0x000fc00000000000 */
        /* <DEDUP_REMOVED lines=13> */
.L_x_10:


//--------------------- .text._Z8add_vecsPfS_S_l  --------------------------
	.section	.text._Z8add_vecsPfS_S_l,"ax",@progbits
	.align	128
        .global         _Z8add_vecsPfS_S_l
        .type           _Z8add_vecsPfS_S_l,@function
        .size           _Z8add_vecsPfS_S_l,(.L_x_9 - _Z8add_vecsPfS_S_l)
        .other          _Z8add_vecsPfS_S_l,@"STO_CUDA_ENTRY STV_DEFAULT"
_Z8add_vecsPfS_S_l:
.text._Z8add_vecsPfS_S_l:
        /* <DEDUP_REMOVED lines=9> */
[----:B------:R-:W0:Y:S01]  /*0090*/  LDC R5, c[0x0][0x370] ;  /* 0x0000dc00ff057b82 */ /* 0x000e220000000800 */
[----:B------:R-:W-:Y:S01]  /*00a0*/  IMAD.MOV.U32 R3, RZ, RZ, RZ ;  /* 0x000000ffff037224 */ /* 0x000fe200078e00ff */
[----:B------:R-:W-:Y:S01]  /*00b0*/  BSSY.RECONVERGENT B0, `(.L_x_1) ;  /* 0x0000027000007945 */ /* 0x000fe20003800200 */
[----:B0-----:R-:W-:-:S05]  /*00c0*/  IMAD R5, R5, UR4, RZ ;  /* 0x0000000405057c24 */ /* 0x001fca000f8e02ff */
[----:B------:R-:W-:-:S04]  /*00d0*/  IADD3 R4, P0, PT, R5, R0, RZ ;  /* 0x0000000005047210 */ /* 0x000fc80007f1e0ff */
[C---:B------:R-:W-:Y:S01]  /*00e0*/  ISETP.GT.U32.AND P1, PT, R4.reuse, UR6, PT ;  /* 0x0000000604007c0c */ /* 0x040fe2000bf24070 */
[----:B------:R-:W-:Y:S01]  /*00f0*/  IMAD.X R9, RZ, RZ, R3, P0 ;  /* 0x000000ffff097224 */ /* 0x000fe200000e0603 */
[----:B------:R-:W-:-:S04]  /*0100*/  ISETP.GE.U32.AND P0, PT, R4, UR6, PT ;  /* 0x0000000604007c0c */ /* 0x000fc8000bf06070 */
[C---:B------:R-:W-:Y:S02]  /*0110*/  ISETP.GT.U32.AND.EX P1, PT, R9.reuse, UR7, PT, P1 ;  /* 0x0000000709007c0c */ /* 0x040fe4000bf24110 */
[C---:B------:R-:W-:Y:S02]  /*0120*/  ISETP.GE.U32.AND.EX P0, PT, R9.reuse, UR7, PT, P0 ;  /* 0x0000000709007c0c */ /* 0x040fe4000bf06100 */
[----:B------:R-:W-:Y:S02]  /*0130*/  SEL R7, R4, UR6, P1 ;  /* 0x0000000604077c07 */ /* 0x000fe40008800000 */
[----:B------:R-:W-:Y:S02]  /*0140*/  SEL R2, RZ, 0x1, P0 ;  /* 0x00000001ff027807 */ /* 0x000fe40000000000 */
[----:B------:R-:W-:Y:S02]  /*0150*/  SEL R6, R9, UR7, P1 ;  /* 0x0000000709067c07 */ /* 0x000fe40008800000 */
[----:B------:R-:W-:-:S04]  /*0160*/  IADD3 R4, P0, P1, R7, -R4, -R2 ;  /* 0x8000000407047210 */ /* 0x000fc8000791e802 */
[----:B------:R-:W-:-:S04]  /*0170*/  IADD3.X R7, PT, PT, R6, -0x1, ~R9, P0, P1 ;  /* 0xffffffff06077810 */ /* 0x000fc800007e2c09 */
[----:B------:R-:W-:-:S13]  /*0180*/  ISETP.NE.U32.AND P0, PT, R7, RZ, PT ;  /* 0x000000ff0700720c */ /* 0x000fda0003f05070 */
[----:B------:R-:W-:Y:S05]  /*0190*/  @P0 BRA `(.L_x_2) ;  /* 0x0000000000500947 */ /* 0x000fea0003800000 */
[----:B------:R-:W0:Y:S01]  /*01a0*/  I2F.U32.RP R8, R5 ;  /* 0x0000000500087306 */ /* 0x000e220000209000 */
[----:B------:R-:W-:Y:S01]  /*01b0*/  IMAD.MOV R9, RZ, RZ, -R5 ;  /* 0x000000ffff097224 */ /* 0x000fe200078e0a05 */
[----:B------:R-:W-:-:S06]  /*01c0*/  ISETP.NE.U32.AND P2, PT, R5, RZ, PT ;  /* 0x000000ff0500720c */ /* 0x000fcc0003f45070 */
[----:B0-----:R-:W0:Y:S02]  /*01d0*/  MUFU.RCP R8, R8 ;  /* 0x0000000800087308 */ /* 0x001e240000001000 */
[----:B0-----:R-:W-:-:S06]  /*01e0*/  VIADD R6, R8, 0xffffffe ;  /* 0x0ffffffe08067836 */ /* 0x001fcc0000000000 */
[----:B------:R0:W1:Y:S02]  /*01f0*/  F2I.FTZ.U32.TRUNC.NTZ R7, R6 ;  /* 0x0000000600077305 */ /* 0x000064000021f000 */
[----:B0-----:R-:W-:Y:S02]  /*0200*/  IMAD.MOV.U32 R6, RZ, RZ, RZ ;  /* 0x000000ffff067224 */ /* 0x001fe400078e00ff */
[----:B-1----:R-:W-:-:S04]  /*0210*/  IMAD R9, R9, R7, RZ ;  /* 0x0000000709097224 */ /* 0x002fc800078e02ff */
[----:B------:R-:W-:-:S06]  /*0220*/  IMAD.HI.U32 R7, R7, R9, R6 ;  /* 0x0000000907077227 */ /* 0x000fcc00078e0006 */
[----:B------:R-:W-:-:S04]  /*0230*/  IMAD.HI.U32 R6, R7, R4, RZ ;  /* 0x0000000407067227 */ /* 0x000fc800078e00ff */
[----:B------:R-:W-:-:S04]  /*0240*/  IMAD.MOV R7, RZ, RZ, -R6 ;  /* 0x000000ffff077224 */ /* 0x000fc800078e0a06 */
[----:B------:R-:W-:Y:S02]  /*0250*/  IMAD R4, R5, R7, R4 ;  /* 0x0000000705047224 */ /* 0x000fe400078e0204 */
[----:B------:R-:W-:-:S03]  /*0260*/  IMAD.MOV.U32 R7, RZ, RZ, RZ ;  /* 0x000000ffff077224 */ /* 0x000fc600078e00ff */
[----:B------:R-:W-:-:S13]  /*0270*/  ISETP.GE.U32.AND P0, PT, R4, R5, PT ;  /* 0x000000050400720c */ /* 0x000fda0003f06070 */
[----:B------:R-:W-:Y:S02]  /*0280*/  @P0 IMAD.IADD R4, R4, 0x1, -R5 ;  /* 0x0000000104040824 */ /* 0x000fe400078e0a05 */
[----:B------:R-:W-:-:S03]  /*0290*/  @P0 VIADD R6, R6, 0x1 ;  /* 0x0000000106060836 */ /* 0x000fc60000000000 */
[----:B------:R-:W-:-:S13]  /*02a0*/  ISETP.GE.U32.AND P1, PT, R4, R5, PT ;  /* 0x000000050400720c */ /* 0x000fda0003f26070 */
[----:B------:R-:W-:Y:S01]  /*02b0*/  @P1 VIADD R6, R6, 0x1 ;  /* 0x0000000106061836 */ /* 0x000fe20000000000 */
[----:B------:R-:W-:Y:S01]  /*02c0*/  @!P2 LOP3.LUT R6, RZ, R5, RZ, 0x33, !PT ;  /* 0x00000005ff06a212 */ /* 0x000fe200078e33ff */
[----:B------:R-:W-:Y:S06]  /*02d0*/  BRA `(.L_x_3) ;  /* 0x0000000000107947 */ /* 0x000fec0003800000 */
.L_x_2:
[----:B------:R-:W-:-:S07]  /*02e0*/  MOV R6, 0x300 ;  /* 0x0000030000067802 */ /* 0x000fce0000000f00 */
[----:B------:R-:W-:Y:S05]  /*02f0*/  CALL.REL.NOINC `($__internal_0_$__cuda_sm20_div_u64) ;  /* 0x0000000400747944 */ /* 0x000fea0003c00000 */
[----:B------:R-:W-:Y:S02]  /*0300*/  IMAD.MOV.U32 R6, RZ, RZ, R4 ;  /* 0x000000ffff067224 */ /* 0x000fe400078e0004 */
[----:B------:R-:W-:-:S07]  /*0310*/  IMAD.MOV.U32 R7, RZ, RZ, R9 ;  /* 0x000000ffff077224 */ /* 0x000fce00078e0009 */
.L_x_3:
[----:B------:R-:W-:Y:S05]  /*0320*/  BSYNC.RECONVERGENT B0 ;  /* 0x0000000000007941 */ /* 0x000fea0003800200 */
.L_x_1:
[----:B------:R-:W-:Y:S01]  /*0330*/  IADD3 R2, P0, PT, R6, R2, RZ ;  /* 0x0000000206027210 */ /* 0x000fe20007f1e0ff */
[----:B------:R-:W0:Y:S01]  /*0340*/  LDCU.64 UR4, c[0x0][0x358] ;  /* 0x00006b00ff0477ac */ /* 0x000e220008000a00 */
[----:B------:R-:W-:Y:S02]  /*0350*/  BSSY.RECONVERGENT B0, `(.L_x_4) ;  /* 0x0000022000007945 */ /* 0x000fe40003800200 */
[C---:B------:R-:W-:Y:S01]  /*0360*/  LOP3.LUT R4, R2.reuse, 0x3, RZ, 0xc0, !PT ;  /* 0x0000000302047812 */ /* 0x040fe200078ec0ff */
[----:B------:R-:W-:Y:S01]  /*0370*/  IMAD.X R6, RZ, RZ, R7, P0 ;  /* 0x000000ffff067224 */ /* 0x000fe200000e0607 */
[----:B------:R-:W-:Y:S01]  /*0380*/  ISETP.GE.U32.AND P0, PT, R2, 0x3, PT ;  /* 0x000000030200780c */ /* 0x000fe20003f06070 */
[----:B------:R-:W1:Y:S01]  /*0390*/  LDCU.64 UR6, c[0x0][0x390] ;  /* 0x00007200ff0677ac */ /* 0x000e620008000a00 */
[----:B------:R-:W-:Y:S02]  /*03a0*/  ISETP.NE.U32.AND P1, PT, R4, 0x3, PT ;  /* 0x000000030400780c */ /* 0x000fe40003f25070 */
[----:B------:R-:W-:Y:S01]  /*03b0*/  ISETP.GE.U32.AND.EX P0, PT, R6, RZ, PT, P0 ;  /* 0x000000ff0600720c */ /* 0x000fe20003f06100 */
[----:B------:R-:W2:Y:S01]  /*03c0*/  LDCU.128 UR8, c[0x0][0x380] ;  /* 0x00007000ff0877ac */ /* 0x000ea20008000c00 */
[----:B------:R-:W-:-:S13]  /*03d0*/  ISETP.NE.AND.EX P1, PT, RZ, RZ, PT, P1 ;  /* 0x000000ffff00720c */ /* 0x000fda0003f25310 */
[----:B01----:R-:W-:Y:S05]  /*03e0*/  @!P1 BRA `(.L_x_5) ;  /* 0x0000000000609947 */ /* 0x003fea0003800000 */
[----:B------:R-:W-:Y:S01]  /*03f0*/  VIADD R2, R2, 0x1 ;  /* 0x0000000102027836 */ /* 0x000fe20000000000 */
[C---:B------:R-:W-:Y:S01]  /*0400*/  SHF.L.U64.HI R14, R0.reuse, 0x2, R3 ;  /* 0x00000002000e7819 */ /* 0x040fe20000010203 */
[----:B------:R-:W-:Y:S02]  /*0410*/  IMAD.SHL.U32 R12, R0, 0x4, RZ ;  /* 0x00000004000c7824 */ /* 0x000fe400078e00ff */
[----:B------:R-:W-:Y:S01]  /*0420*/  IMAD.MOV.U32 R4, RZ, RZ, RZ ;  /* 0x000000ffff047224 */ /* 0x000fe200078e00ff */
[----:B------:R-:W-:-:S07]  /*0430*/  LOP3.LUT R2, R2, 0x3, RZ, 0xc0, !PT ;  /* 0x0000000302027812 */ /* 0x000fce00078ec0ff */
.L_x_6:
[C---:B------:R-:W-:Y:S02]  /*0440*/  IADD3 R8, P2, PT, R12.reuse, UR6, RZ ;  /* 0x000000060c087c10 */ /* 0x040fe4000ff5e0ff */
[----:B--2---:R-:W-:Y:S02]  /*0450*/  IADD3 R6, P1, PT, R12, UR10, RZ ;  /* 0x0000000a0c067c10 */ /* 0x004fe4000ff3e0ff */
[C---:B------:R-:W-:Y:S02]  /*0460*/  IADD3.X R9, PT, PT, R14.reuse, UR7, RZ, P2, !PT ;  /* 0x000000070e097c10 */ /* 0x040fe400097fe4ff */
[----:B------:R-:W-:-:S04]  /*0470*/  IADD3.X R7, PT, PT, R14, UR11, RZ, P1, !PT ;  /* 0x0000000b0e077c10 */ /* 0x000fc80008ffe4ff */
[----:B------:R-:W2:Y:S04]  /*0480*/  LDG.E R9, desc[UR4][R8.64] ;  /* 0x0000000408097981 */ /* 0x000ea8000c1e1900 */
[----:B------:R-:W2:Y:S01]  /*0490*/  LDG.E R6, desc[UR4][R6.64] ;  /* 0x0000000406067981 */ /* 0x000ea2000c1e1900 */
[----:B0-----:R-:W-:-:S04]  /*04a0*/  IADD3 R10, P1, PT, R12, UR8, RZ ;  /* 0x000000080c0a7c10 */ /* 0x001fc8000ff3e0ff */
[----:B------:R-:W-:Y:S02]  /*04b0*/  IADD3.X R11, PT, PT, R14, UR9, RZ, P1, !PT ;  /* 0x000000090e0b7c10 */ /* 0x000fe40008ffe4ff */
[----:B------:R-:W-:-:S04]  /*04c0*/  IADD3 R2, P1, PT, R2, -0x1, RZ ;  /* 0xffffffff02027810 */ /* 0x000fc80007f3e0ff */
[----:B------:R-:W-:Y:S02]  /*04d0*/  IADD3.X R4, PT, PT, R4, -0x1, RZ, P1, !PT ;  /* 0xffffffff04047810 */ /* 0x000fe40000ffe4ff */
[----:B------:R-:W-:-:S04]  /*04e0*/  ISETP.NE.U32.AND P1, PT, R2, RZ, PT ;  /* 0x000000ff0200720c */ /* 0x000fc80003f25070 */
[----:B------:R-:W-:Y:S02]  /*04f0*/  ISETP.NE.AND.EX P1, PT, R4, RZ, PT, P1 ;  /* 0x000000ff0400720c */ /* 0x000fe40003f25310 */
[C---:B------:R-:W-:Y:S02]  /*0500*/  IADD3 R0, P2, PT, R5.reuse, R0, RZ ;  /* 0x0000000005007210 */ /* 0x040fe40007f5e0ff */
[----:B------:R-:W-:-:S03]  /*0510*/  LEA R12, P3, R5, R12, 0x2 ;  /* 0x0000000c050c7211 */ /* 0x000fc600078610ff */
[----:B------:R-:W-:Y:S01]  /*0520*/  IMAD.X R3, RZ, RZ, R3, P2 ;  /* 0x000000ffff037224 */ /* 0x000fe200010e0603 */
[----:B------:R-:W-:Y:S01]  /*0530*/  LEA.HI.X R14, R5, R14, RZ, 0x2, P3 ;  /* 0x0000000e050e7211 */ /* 0x000fe200018f14ff */
[----:B--2---:R-:W-:-:S05]  /*0540*/  FADD R13, R6, R9 ;  /* 0x00000009060d7221 */ /* 0x004fca0000000000 */
[----:B------:R0:W-:Y:S01]  /*0550*/  STG.E desc[UR4][R10.64], R13 ;  /* 0x0000000d0a007986 */ /* 0x0001e2000c101904 */
[----:B------:R-:W-:Y:S05]  /*0560*/  @P1 BRA `(.L_x_6) ;  /* 0xfffffffc00b41947 */ /* 0x000fea000383ffff */
.L_x_5:
[----:B--2---:R-:W-:Y:S05]  /*0570*/  BSYNC.RECONVERGENT B0 ;  /* 0x0000000000007941 */ /* 0x004fea0003800200 */
.L_x_4:
[----:B------:R-:W-:Y:S05]  /*0580*/  @!P0 EXIT ;  /* 0x000000000000894d */ /* 0x000fea0003800000 */
[----:B------:R-:W-:Y:S01]  /*0590*/  IMAD.SHL.U32 R7, R5, 0x4, RZ ;  /* 0x0000000405077824 */ /* 0x000fe200078e00ff */
[----:B------:R-:W-:Y:S01]  /*05a0*/  SHF.R.U32.HI R2, RZ, 0x1e, R5 ;  /* 0x0000001eff027819 */ /* 0x000fe20000011605 */
[----:B------:R-:W1:Y:S01]  /*05b0*/  LDCU.128 UR12, c[0x0][0x380] ;  /* 0x00007000ff0c77ac */ /* 0x000e620008000c00 */
[----:B------:R-:W2:Y:S05]  /*05c0*/  LDCU.128 UR8, c[0x0][0x390] ;  /* 0x00007200ff0877ac */ /* 0x000eaa0008000c00 */
.L_x_7:
[C---:B---3--:R-:W-:Y:S01]  /*05d0*/  IMAD.SHL.U32 R4, R0.reuse, 0x4, RZ ;  /* 0x0000000400047824 */ /* 0x048fe200078e00ff */
[----:B------:R-:W-:-:S04]  /*05e0*/  SHF.L.U64.HI R5, R0, 0x2, R3 ;  /* 0x0000000200057819 */ /* 0x000fc80000010203 */
[C---:B-1----:R-:W-:Y:S02]  /*05f0*/  IADD3 R12, P0, PT, R4.reuse, UR14, RZ ;  /* 0x0000000e040c7c10 */ /* 0x042fe4000ff1e0ff */
[----:B--2---:R-:W-:Y:S02]  /*0600*/  IADD3 R14, P1, PT, R4, UR8, RZ ;  /* 0x00000008040e7c10 */ /* 0x004fe4000ff3e0ff */
[C---:B0-----:R-:W-:Y:S02]  /*0610*/  IADD3.X R13, PT, PT, R5.reuse, UR15, RZ, P0, !PT ;  /* 0x0000000f050d7c10 */ /* 0x041fe400087fe4ff */
[----:B------:R-:W-:-:S03]  /*0620*/  IADD3.X R15, PT, PT, R5, UR9, RZ, P1, !PT ;  /* 0x00000009050f7c10 */ /* 0x000fc60008ffe4ff */
[----:B------:R-:W2:Y:S04]  /*0630*/  LDG.E R6, desc[UR4][R12.64] ;  /* 0x000000040c067981 */ /* 0x000ea8000c1e1900 */
[----:B------:R-:W2:Y:S01]  /*0640*/  LDG.E R17, desc[UR4][R14.64] ;  /* 0x000000040e117981 */ /* 0x000ea2000c1e1900 */
[----:B------:R-:W-:Y:S02]  /*0650*/  IADD3 R4, P0, PT, R4, UR12, RZ ;  /* 0x0000000c04047c10 */ /* 0x000fe4000ff1e0ff */
[C---:B------:R-:W-:Y:S02]  /*0660*/  IADD3 R8, P1, PT, R7.reuse, R12, RZ ;  /* 0x0000000c07087210 */ /* 0x040fe40007f3e0ff */
[----:B------:R-:W-:Y:S02]  /*0670*/  IADD3 R10, P2, PT, R7, R14, RZ ;  /* 0x0000000e070a7210 */ /* 0x000fe40007f5e0ff */
[----:B------:R-:W-:Y:S01]  /*0680*/  IADD3.X R5, PT, PT, R5, UR13, RZ, P0, !PT ;  /* 0x0000000d05057c10 */ /* 0x000fe200087fe4ff */
[----:B------:R-:W-:-:S02]  /*0690*/  IMAD.X R9, R2, 0x1, R13, P1 ;  /* 0x0000000102097824 */ /* 0x000fc400008e060d */
[----:B------:R-:W-:Y:S02]  /*06a0*/  IMAD.X R11, R2, 0x1, R15, P2 ;  /* 0x00000001020b7824 */ /* 0x000fe400010e060f */
[----:B--2---:R-:W-:-:S05]  /*06b0*/  FADD R19, R6, R17 ;  /* 0x0000001106137221 */ /* 0x004fca0000000000 */
[----:B------:R0:W-:Y:S04]  /*06c0*/  STG.E desc[UR4][R4.64], R19 ;  /* 0x0000001304007986 */ /* 0x0001e8000c101904 */
[----:B------:R-:W2:Y:S04]  /*06d0*/  LDG.E R6, desc[UR4][R8.64] ;  /* 0x0000000408067981 */ /* 0x000ea8000c1e1900 */
[----:B------:R-:W2:Y:S01]  /*06e0*/  LDG.E R21, desc[UR4][R10.64] ;  /* 0x000000040a157981 */ /* 0x000ea2000c1e1900 */
[C---:B------:R-:W-:Y:S02]  /*06f0*/  IADD3 R12, P0, PT, R7.reuse, R4, RZ ;  /* 0x00000004070c7210 */ /* 0x040fe40007f1e0ff */
[----:B------:R-:W-:-:S02]  /*0700*/  IADD3 R14, P1, PT, R7, R8, RZ ;  /* 0x00000008070e7210 */ /* 0x000fc40007f3e0ff */
[----:B------:R-:W-:Y:S01]  /*0710*/  IADD3 R16, P2, PT, R7, R10, RZ ;  /* 0x0000000a07107210 */ /* 0x000fe20007f5e0ff */
[C---:B------:R-:W-:Y:S02]  /*0720*/  IMAD.X R13, R2.reuse, 0x1, R5, P0 ;  /* 0x00000001020d7824 */ /* 0x040fe400000e0605 */
[C---:B------:R-:W-:Y:S02]  /*0730*/  IMAD.X R15, R2.reuse, 0x1, R9, P1 ;  /* 0x00000001020f7824 */ /* 0x040fe400008e0609 */
[----:B------:R-:W-:Y:S02]  /*0740*/  IMAD.X R17, R2, 0x1, R11, P2 ;  /* 0x0000000102117824 */ /* 0x000fe400010e060b */
[----:B--2---:R-:W-:-:S05]  /*0750*/  FADD R21, R6, R21 ;  /* 0x0000001506157221 */ /* 0x004fca0000000000 */
[----:B------:R1:W-:Y:S04]  /*0760*/  STG.E desc[UR4][R12.64], R21 ;  /* 0x000000150c007986 */ /* 0x0003e8000c101904 */
[----:B------:R-:W2:Y:S04]  /*0770*/  LDG.E R6, desc[UR4][R14.64] ;  /* 0x000000040e067981 */ /* 0x000ea8000c1e1900 */
[----:B0-----:R-:W2:Y:S01]  /*0780*/  LDG.E R19, desc[UR4][R16.64] ;  /* 0x0000000410137981 */ /* 0x001ea2000c1e1900 */
        /* <DEDUP_REMOVED lines=9> */
[----:B------:R-:W2:Y:S01]  /*0820*/  LDG.E R11, desc[UR4][R10.64] ;  /* 0x000000040a0b7981 */ /* 0x000ea2000c1e1900 */
[----:B-1----:R-:W-:-:S05]  /*0830*/  IADD3 R12, P0, PT, R7, R4, RZ ;  /* 0x00000004070c7210 */ /* 0x002fca0007f1e0ff */
[----:B------:R-:W-:Y:S01]  /*0840*/  IMAD.X R13, R2, 0x1, R5, P0 ;  /* 0x00000001020d7824 */ /* 0x000fe200000e0605 */
[----:B------:R-:W-:-:S05]  /*0850*/  IADD3 R0, P0, PT, R7, R0, RZ ;  /* 0x0000000007007210 */ /* 0x000fca0007f1e0ff */
[----:B------:R-:W-:Y:S01]  /*0860*/  IMAD.X R3, R2, 0x1, R3, P0 ;  /* 0x0000000102037824 */ /* 0x000fe200000e0603 */
[----:B------:R-:W-:-:S04]  /*0870*/  ISETP.GE.U32.AND P0, PT, R0, UR10, PT ;  /* 0x0000000a00007c0c */ /* 0x000fc8000bf06070 */
[----:B------:R-:W-:Y:S01]  /*0880*/  ISETP.GE.AND.EX P0, PT, R3, UR11, PT, P0 ;  /* 0x0000000b03007c0c */ /* 0x000fe2000bf06300 */
[----:B--2---:R-:W-:-:S05]  /*0890*/  FADD R15, R8, R11 ;  /* 0x0000000b080f7221 */ /* 0x004fca0000000000 */
[----:B------:R3:W-:Y:S07]  /*08a0*/  STG.E desc[UR4][R12.64], R15 ;  /* 0x0000000f0c007986 */ /* 0x0007ee000c101904 */
[----:B------:R-:W-:Y:S05]  /*08b0*/  @!P0 BRA `(.L_x_7) ;  /* 0xfffffffc00448947 */ /* 0x000fea000383ffff */
[----:B------:R-:W-:Y:S05]  /*08c0*/  EXIT ;  /* 0x000000000000794d */ /* 0x000fea0003800000 */
        .weak           $__internal_0_$__cuda_sm20_div_u64
        .type           $__internal_0_$__cuda_sm20_div_u64,@function
        .size           $__internal_0_$__cuda_sm20_div_u64,(.L_x_9 - $__internal_0_$__cuda_sm20_div_u64)
$__internal_0_$__cuda_sm20_div_u64:
[----:B------:R-:W-:Y:S02]  /*08d0*/  IMAD.MOV.U32 R12, RZ, RZ, R5 ;  /* 0x000000ffff0c7224 */ /* 0x000fe400078e0005 */
[----:B------:R-:W-:-:S04]  /*08e0*/  IMAD.MOV.U32 R13, RZ, RZ, RZ ;  /* 0x000000ffff0d7224 */ /* 0x000fc800078e00ff */
[----:B------:R-:W0:Y:S08]  /*08f0*/  I2F.U64.RP R12, R12 ;  /* 0x0000000c000c7312 */ /* 0x000e300000309000 */
[----:B0-----:R-:W0:Y:S02]  /*0900*/  MUFU.RCP R8, R12 ;  /* 0x0000000c00087308 */ /* 0x001e240000001000 */
[----:B0-----:R-:W-:-:S06]  /*0910*/  VIADD R8, R8, 0x1ffffffe ;  /* 0x1ffffffe08087836 */ /* 0x001fcc0000000000 */
[----:B------:R-:W0:Y:S02]  /*0920*/  F2I.U64.TRUNC R8, R8 ;  /* 0x0000000800087311 */ /* 0x000e24000020d800 */
[----:B0-----:R-:W-:-:S04]  /*0930*/  IMAD.WIDE.U32 R10, R8, R5, RZ ;  /* 0x00000005080a7225 */ /* 0x001fc800078e00ff */
[----:B------:R-:W-:Y:S01]  /*0940*/  IMAD R11, R9, R5, R11 ;  /* 0x00000005090b7224 */ /* 0x000fe200078e020b */
[----:B------:R-:W-:-:S05]  /*0950*/  IADD3 R15, P0, PT, RZ, -R10, RZ ;  /* 0x8000000aff0f7210 */ /* 0x000fca0007f1e0ff */
[----:B------:R-:W-:-:S04]  /*0960*/  IMAD.HI.U32 R10, R8, R15, RZ ;  /* 0x0000000f080a7227 */ /* 0x000fc800078e00ff */
[----:B------:R-:W-:Y:S02]  /*0970*/  IMAD.X R17, RZ, RZ, ~R11, P0 ;  /* 0x000000ffff117224 */ /* 0x000fe400000e0e0b */
[----:B------:R-:W-:Y:S02]  /*0980*/  IMAD.MOV.U32 R11, RZ, RZ, R8 ;  /* 0x000000ffff0b7224 */ /* 0x000fe400078e0008 */
[-C--:B------:R-:W-:Y:S02]  /*0990*/  IMAD R13, R9, R17.reuse, RZ ;  /* 0x00000011090d7224 */ /* 0x080fe400078e02ff */
[----:B------:R-:W-:-:S04]  /*09a0*/  IMAD.WIDE.U32 R10, P0, R8, R17, R10 ;  /* 0x00000011080a7225 */ /* 0x000fc8000780000a */
[----:B------:R-:W-:-:S04]  /*09b0*/  IMAD.HI.U32 R17, R9, R17, RZ ;  /* 0x0000001109117227 */ /* 0x000fc800078e00ff */
[----:B------:R-:W-:-:S05]  /*09c0*/  IMAD.HI.U32 R10, P1, R9, R15, R10 ;  /* 0x0000000f090a7227 */ /* 0x000fca000782000a */
[----:B------:R-:W-:Y:S01]  /*09d0*/  IADD3 R11, P2, PT, R13, R10, RZ ;  /* 0x0000000a0d0b7210 */ /* 0x000fe20007f5e0ff */
[----:B------:R-:W-:-:S04]  /*09e0*/  IMAD.X R10, R17, 0x1, R9, P0 ;  /* 0x00000001110a7824 */ /* 0x000fc800000e0609 */
[----:B------:R-:W-:Y:S01]  /*09f0*/  IMAD.WIDE.U32 R8, R11, R5, RZ ;  /* 0x000000050b087225 */ /* 0x000fe200078e00ff */
[----:B------:R-:W-:Y:S02]  /*0a00*/  IADD3.X R13, PT, PT, RZ, RZ, R10, P2, P1 ;  /* 0x000000ffff0d7210 */ /* 0x000fe400017e240a */
[----:B------:R-:W-:-:S03]  /*0a10*/  IADD3 R15, P0, PT, RZ, -R8, RZ ;  /* 0x80000008ff0f7210 */ /* 0x000fc60007f1e0ff */
[----:B------:R-:W-:Y:S02]  /*0a20*/  IMAD R8, R13, R5, R9 ;  /* 0x000000050d087224 */ /* 0x000fe400078e0209 */
[----:B------:R-:W-:Y:S02]  /*0a30*/  IMAD.MOV.U32 R9, RZ, RZ, RZ ;  /* 0x000000ffff097224 */ /* 0x000fe400078e00ff */
[----:B------:R-:W-:-:S04]  /*0a40*/  IMAD.HI.U32 R10, R11, R15, RZ ;  /* 0x0000000f0b0a7227 */ /* 0x000fc800078e00ff */
[----:B------:R-:W-:-:S04]  /*0a50*/  IMAD.X R8, RZ, RZ, ~R8, P0 ;  /* 0x000000ffff087224 */ /* 0x000fc800000e0e08 */
[----:B------:R-:W-:-:S04]  /*0a60*/  IMAD.WIDE.U32 R10, P0, R11, R8, R10 ;  /* 0x000000080b0a7225 */ /* 0x000fc8000780000a */
[C---:B------:R-:W-:Y:S02]  /*0a70*/  IMAD R12, R13.reuse, R8, RZ ;  /* 0x000000080d0c7224 */ /* 0x040fe400078e02ff */
[----:B------:R-:W-:-:S04]  /*0a80*/  IMAD.HI.U32 R11, P1, R13, R15, R10 ;  /* 0x0000000f0d0b7227 */ /* 0x000fc8000782000a */
[----:B------:R-:W-:Y:S01]  /*0a90*/  IMAD.HI.U32 R8, R13, R8, RZ ;  /* 0x000000080d087227 */ /* 0x000fe200078e00ff */
[----:B------:R-:W-:-:S03]  /*0aa0*/  IADD3 R11, P2, PT, R12, R11, RZ ;  /* 0x0000000b0c0b7210 */ /* 0x000fc60007f5e0ff */
[----:B------:R-:W-:Y:S02]  /*0ab0*/  IMAD.X R13, R8, 0x1, R13, P0 ;  /* 0x00000001080d7824 */ /* 0x000fe400000e060d */
[----:B------:R-:W-:-:S03]  /*0ac0*/  IMAD.HI.U32 R8, R11, R4, RZ ;  /* 0x000000040b087227 */ /* 0x000fc600078e00ff */
[----:B------:R-:W-:Y:S01]  /*0ad0*/  IADD3.X R13, PT, PT, RZ, RZ, R13, P2, P1 ;  /* 0x000000ffff0d7210 */ /* 0x000fe200017e240d */
[----:B------:R-:W-:-:S04]  /*0ae0*/  IMAD.WIDE.U32 R8, R11, R7, R8 ;  /* 0x000000070b087225 */ /* 0x000fc800078e0008 */
[C---:B------:R-:W-:Y:S02]  /*0af0*/  IMAD R11, R13.reuse, R7, RZ ;  /* 0x000000070d0b7224 */ /* 0x040fe400078e02ff */
[----:B------:R-:W-:-:S04]  /*0b00*/  IMAD.HI.U32 R8, P0, R13, R4, R8 ;  /* 0x000000040d087227 */ /* 0x000fc80007800008 */
[----:B------:R-:W-:Y:S01]  /*0b10*/  IMAD.HI.U32 R13, R13, R7, RZ ;  /* 0x000000070d0d7227 */ /* 0x000fe200078e00ff */
[----:B------:R-:W-:-:S03]  /*0b20*/  IADD3 R10, P1, PT, R11, R8, RZ ;  /* 0x000000080b0a7210 */ /* 0x000fc60007f3e0ff */
[----:B------:R-:W-:-:S04]  /*0b30*/  IMAD.X R8, RZ, RZ, R13, P0 ;  /* 0x000000ffff087224 */ /* 0x000fc800000e060d */
[----:B------:R-:W-:Y:S02]  /*0b40*/  IMAD.X R11, RZ, RZ, R8, P1 ;  /* 0x000000ffff0b7224 */ /* 0x000fe400008e0608 */
[----:B------:R-:W-:-:S04]  /*0b50*/  IMAD.WIDE.U32 R8, R10, R5, RZ ;  /* 0x000000050a087225 */ /* 0x000fc800078e00ff */
[----:B------:R-:W-:Y:S01]  /*0b60*/  IMAD R12, R11, R5, R9 ;  /* 0x000000050b0c7224 */ /* 0x000fe200078e0209 */
[----:B------:R-:W-:-:S04]  /*0b70*/  IADD3 R14, P0, PT, -R8, R4, RZ ;  /* 0x00000004080e7210 */ /* 0x000fc80007f1e1ff */
[-C--:B------:R-:W-:Y:S01]  /*0b80*/  IADD3 R4, P1, PT, -R5, R14.reuse, RZ ;  /* 0x0000000e05047210 */ /* 0x080fe20007f3e1ff */
[----:B------:R-:W-:Y:S01]  /*0b90*/  IMAD.X R12, R7, 0x1, ~R12, P0 ;  /* 0x00000001070c7824 */ /* 0x000fe200000e0e0c */
[----:B------:R-:W-:Y:S02]  /*0ba0*/  ISETP.GE.U32.AND P0, PT, R14, R5, PT ;  /* 0x000000050e00720c */ /* 0x000fe40003f06070 */
[----:B------:R-:W-:Y:S02]  /*0bb0*/  IADD3 R7, P2, PT, R10, 0x1, RZ ;  /* 0x000000010a077810 */ /* 0x000fe40007f5e0ff */
[C---:B------:R-:W-:Y:S02]  /*0bc0*/  ISETP.GE.U32.AND.EX P0, PT, R12.reuse, RZ, PT, P0 ;  /* 0x000000ff0c00720c */ /* 0x040fe40003f06100 */
[----:B------:R-:W-:Y:S01]  /*0bd0*/  IADD3.X R9, PT, PT, R12, -0x1, RZ, P1, !PT ;  /* 0xffffffff0c097810 */ /* 0x000fe20000ffe4ff */
[----:B------:R-:W-:Y:S01]  /*0be0*/  IMAD.X R8, RZ, RZ, R11, P2 ;  /* 0x000000ffff087224 */ /* 0x000fe200010e060b */
[----:B------:R-:W-:-:S02]  /*0bf0*/  SEL R4, R4, R14, P0 ;  /* 0x0000000e04047207 */ /* 0x000fc40000000000 */
[----:B------:R-:W-:Y:S02]  /*0c00*/  SEL R7, R7, R10, P0 ;  /* 0x0000000a07077207 */ /* 0x000fe40000000000 */
[----:B------:R-:W-:Y:S02]  /*0c10*/  SEL R9, R9, R12, P0 ;  /* 0x0000000c09097207 */ /* 0x000fe40000000000 */
[----:B------:R-:W-:Y:S02]  /*0c20*/  SEL R8, R8, R11, P0 ;  /* 0x0000000b08087207 */ /* 0x000fe40000000000 */
[----:B------:R-:W-:Y:S02]  /*0c30*/  ISETP.GE.U32.AND P0, PT, R4, R5, PT ;  /* 0x000000050400720c */ /* 0x000fe40003f06070 */
[----:B------:R-:W-:Y:S02]  /*0c40*/  IADD3 R4, P2, PT, R7, 0x1, RZ ;  /* 0x0000000107047810 */ /* 0x000fe40007f5e0ff */
[----:B------:R-:W-:-:S02]  /*0c50*/  ISETP.GE.U32.AND.EX P0, PT, R9, RZ, PT, P0 ;  /* 0x000000ff0900720c */ /* 0x000fc40003f06100 */
[----:B------:R-:W-:Y:S01]  /*0c60*/  ISETP.NE.U32.AND P1, PT, R5, RZ, PT ;  /* 0x000000ff0500720c */ /* 0x000fe20003f25070 */
[----:B------:R-:W-:Y:S01]  /*0c70*/  IMAD.X R9, RZ, RZ, R8, P2 ;  /* 0x000000ffff097224 */ /* 0x000fe200010e0608 */
[----:B------:R-:W-:Y:S01]  /*0c80*/  SEL R4, R4, R7, P0 ;  /* 0x0000000704047207 */ /* 0x000fe20000000000 */
[----:B------:R-:W-:Y:S01]  /*0c90*/  IMAD.MOV.U32 R7, RZ, RZ, 0x0 ;  /* 0x00000000ff077424 */ /* 0x000fe200078e00ff */
[----:B------:R-:W-:Y:S02]  /*0ca0*/  ISETP.NE.AND.EX P1, PT, RZ, RZ, PT, P1 ;  /* 0x000000ffff00720c */ /* 0x000fe40003f25310 */
[----:B------:R-:W-:Y:S02]  /*0cb0*/  SEL R9, R9, R8, P0 ;  /* 0x0000000809097207 */ /* 0x000fe40000000000 */
[----:B------:R-:W-:Y:S02]  /*0cc0*/  SEL R4, R4, 0xffffffff, P1 ;  /* 0xffffffff04047807 */ /* 0x000fe40000800000 */
[----:B------:R-:W-:Y:S01]  /*0cd0*/  SEL R9, R9, 0xffffffff, P1 ;  /* 0xffffffff09097807 */ /* 0x000fe20000800000 */
[----:B------:R-:W-:Y:S06]  /*0ce0*/  RET.REL.NODEC R6 `(_Z8add_vecsPfS_S_l) ;  /* 0xfffffff006c47950 */ /* 0x000fec0003c3ffff */
.L_x_8:
        /* <DEDUP_REMOVED lines=9> */
.L_x_9:


//--------------------- .nv.shared.reserved.0     --------------------------
	.section	.nv.shared.reserved.0,"aw",@nobits
	.weak		__nv_reservedSMEM_offset_0_alias
	.size		__nv_reservedSMEM_offset_0_alias, 0, 64
	.other		__nv_reservedSMEM_offset_0_alias,@"STO_CUDA_RESERVED_SHARED STV_DEFAULT"
__nv_reservedSMEM_offset_0_alias:
	.zero		0
	.zero		64


//--------------------- .nv.constant0._Z15add_vecs_simplePfS_S_l --------------------------
	.section	.nv.constant0._Z15add_vecs_simplePfS_S_l,"a",@progbits
	.sectionflags	@""
	.align	4
.nv.constant0._Z15add_vecs_simplePfS_S_l:
	.zero		928


//--------------------- .nv.constant0._Z8add_vecsPfS_S_l --------------------------
	.section	.nv.constant0._Z8add_vecsPfS_S_l,"a",@progbits
	.sectionflags	@""
	.align	4
.nv.constant0._Z8add_vecsPfS_S_l:
	.zero		928


//--------------------- SYMBOLS --------------------------

	.type		.nv.reservedSmem.offset0,@object
	.size		.nv.reservedSmem.offset0,0x4
